	.headerflags	@"EF_CUDA_TEXMODE_UNIFIED EF_CUDA_64BIT_ADDRESS EF_CUDA_ACCELERATORS EF_CUDA_SM90 EF_CUDA_VIRTUAL_SM(EF_CUDA_SM90)"
	.elftype	@"ET_EXEC"


//--------------------- .nv.info                  --------------------------
	.section	.nv.info,"",@"SHT_CUDA_INFO"
	.align	4


	//----- nvinfo : EIATTR_REGCOUNT
	.align		4
        /*0000*/ 	.byte	0x04, 0x2f
        /*0002*/ 	.short	(.L_1 - .L_0)
	.align		4
.L_0:
        /*0004*/ 	.word	index@(triton_poi_fused_convolution_18)
        /*0008*/ 	.word	0x00000020


	//----- nvinfo : EIATTR_MIN_STACK_SIZE
	.align		4
.L_1:
        /*000c*/ 	.byte	0x04, 0x12
        /*000e*/ 	.short	(.L_3 - .L_2)
	.align		4
.L_2:
        /*0010*/ 	.word	index@(triton_poi_fused_convolution_18)
        /*0014*/ 	.word	0x00000000


	//----- nvinfo : EIATTR_FRAME_SIZE
	.align		4
.L_3:
        /*0018*/ 	.byte	0x04, 0x11
        /*001a*/ 	.short	(.L_5 - .L_4)
	.align		4
.L_4:
        /*001c*/ 	.word	index@(triton_poi_fused_convolution_18)
        /*0020*/ 	.word	0x00000000


	//----- nvinfo : EIATTR_MIN_STACK_SIZE
	.align		4
.L_5:
        /*0024*/ 	.byte	0x04, 0x12
        /*0026*/ 	.short	(.L_7 - .L_6)
	.align		4
.L_6:
        /*0028*/ 	.word	index@(triton_poi_fused_convolution_18)
        /*002c*/ 	.word	0x00000000
.L_7:


//--------------------- .nv.info.triton_poi_fused_convolution_18 --------------------------
	.section	.nv.info.triton_poi_fused_convolution_18,"",@"SHT_CUDA_INFO"
	.sectionflags	@""
	.align	4


	//----- nvinfo : EIATTR_CUDA_API_VERSION
	.align		4
        /*0000*/ 	.byte	0x04, 0x37
        /*0002*/ 	.short	(.L_9 - .L_8)
.L_8:
        /*0004*/ 	.word	0x0000007c


	//----- nvinfo : EIATTR_KPARAM_INFO
	.align		4
.L_9:
        /*0008*/ 	.byte	0x04, 0x17
        /*000a*/ 	.short	(.L_11 - .L_10)
.L_10:
        /*000c*/ 	.word	0x00000000
        /*0010*/ 	.short	0x0004
        /*0012*/ 	.short	0x001c
        /*0014*/ 	.byte	0x00, 0xf0, 0x11, 0x00


	//----- nvinfo : EIATTR_KPARAM_INFO
	.align		4
.L_11:
        /*0018*/ 	.byte	0x04, 0x17
        /*001a*/ 	.short	(.L_13 - .L_12)
.L_12:
        /*001c*/ 	.word	0x00000000
        /*0020*/ 	.short	0x0003
        /*0022*/ 	.short	0x0018
        /*0024*/ 	.byte	0x00, 0xf0, 0x11, 0x00


	//----- nvinfo : EIATTR_KPARAM_INFO
	.align		4
.L_13:
        /*0028*/ 	.byte	0x04, 0x17
        /*002a*/ 	.short	(.L_15 - .L_14)
.L_14:
        /*002c*/ 	.word	0x00000000
        /*0030*/ 	.short	0x0002
        /*0032*/ 	.short	0x0010
        /*0034*/ 	.byte	0x00, 0xf4, 0x21, 0x00


	//----- nvinfo : EIATTR_KPARAM_INFO
	.align		4
.L_15:
        /*0038*/ 	.byte	0x04, 0x17
        /*003a*/ 	.short	(.L_17 - .L_16)
.L_16:
        /*003c*/ 	.word	0x00000000
        /*0040*/ 	.short	0x0001
        /*0042*/ 	.short	0x0008
        /*0044*/ 	.byte	0x00, 0xf4, 0x21, 0x00


	//----- nvinfo : EIATTR_KPARAM_INFO
	.align		4
.L_17:
        /*0048*/ 	.byte	0x04, 0x17
        /*004a*/ 	.short	(.L_19 - .L_18)
.L_18:
        /*004c*/ 	.word	0x00000000
        /*0050*/ 	.short	0x0000
        /*0052*/ 	.short	0x0000
        /*0054*/ 	.byte	0x00, 0xf4, 0x21, 0x00


	//----- nvinfo : EIATTR_SPARSE_MMA_MASK
	.align		4
.L_19:
        /*0058*/ 	.byte	0x03, 0x50
        /*005a*/ 	.short	0x0000


	//----- nvinfo : EIATTR_MAXREG_COUNT
	.align		4
        /*005c*/ 	.byte	0x03, 0x1b
        /*005e*/ 	.short	0x00ff


	//----- nvinfo : EIATTR_EXIT_INSTR_OFFSETS
	.align		4
        /*0060*/ 	.byte	0x04, 0x1c
        /*0062*/ 	.short	(.L_21 - .L_20)


	//   ....[0]....
.L_20:
        /*0064*/ 	.word	0x000008b0


	//   ....[1]....
        /*0068*/ 	.word	0x000008d0


	//----- nvinfo : EIATTR_REQNTID
	.align		4
.L_21:
        /*006c*/ 	.byte	0x04, 0x10
        /*006e*/ 	.short	(.L_23 - .L_22)
.L_22:
        /*0070*/ 	.word	0x00000100
        /*0074*/ 	.word	0x00000001
        /*0078*/ 	.word	0x00000001


	//----- nvinfo : EIATTR_CBANK_PARAM_SIZE
	.align		4
.L_23:
        /*007c*/ 	.byte	0x03, 0x19
        /*007e*/ 	.short	0x0020


	//----- nvinfo : EIATTR_PARAM_CBANK
	.align		4
        /*0080*/ 	.byte	0x04, 0x0a
        /*0082*/ 	.short	(.L_25 - .L_24)
	.align		4
.L_24:
        /*0084*/ 	.word	index@(.nv.constant0.triton_poi_fused_convolution_18)
        /*0088*/ 	.short	0x0210
        /*008a*/ 	.short	0x0020


	//----- nvinfo : EIATTR_SW_WAR
	.align		4
.L_25:
        /*008c*/ 	.byte	0x04, 0x36
        /*008e*/ 	.short	(.L_27 - .L_26)
.L_26:
        /*0090*/ 	.word	0x00000008
.L_27:


//--------------------- .nv.callgraph             --------------------------
	.section	.nv.callgraph,"",@"SHT_CUDA_CALLGRAPH"
	.align	4
	.sectionentsize	8
	.align		4
        /*0000*/ 	.word	0x00000000
	.align		4
        /*0004*/ 	.word	0xffffffff
	.align		4
        /*0008*/ 	.word	0x00000000
	.align		4
        /*000c*/ 	.word	0xfffffffe
	.align		4
        /*0010*/ 	.word	0x00000000
	.align		4
        /*0014*/ 	.word	0xfffffffd
	.align		4
        /*0018*/ 	.word	0x00000000
	.align		4
        /*001c*/ 	.word	0xfffffffc


//--------------------- .text.triton_poi_fused_convolution_18 --------------------------
	.section	.text.triton_poi_fused_convolution_18,"ax",@progbits
	.sectionflags	@"SHF_BARRIERS=1"
	.align	128
        .global         triton_poi_fused_convolution_18
        .type           triton_poi_fused_convolution_18,@function
        .size           triton_poi_fused_convolution_18,(.L_x_1 - triton_poi_fused_convolution_18)
        .other          triton_poi_fused_convolution_18,@"STO_CUDA_ENTRY STV_DEFAULT"
triton_poi_fused_convolution_18:
.text.triton_poi_fused_convolution_18:
[----:B------:R-:W0:Y:S01]  /*0000*/  LDC R1, c[0x0][0x28] ;  /* 0x00000a00ff017b82 */ /* 0x000e220000000800 */
[----:B------:R-:W1:Y:S07]  /*0010*/  S2R R2, SR_CTAID.X ;  /* 0x0000000000027919 */ /* 0x000e6e0000002500 */
[----:B------:R-:W2:Y:S01]  /*0020*/  S2UR UR5, SR_CgaCtaId ;  /* 0x00000000000579c3 */ /* 0x000ea20000008800 */
[----:B------:R-:W-:Y:S01]  /*0030*/  UMOV UR4, 0x400 ;  /* 0x0000040000047882 */ /* 0x000fe20000000000 */
[----:B------:R-:W-:Y:S01]  /*0040*/  CS2R R10, SRZ ;  /* 0x00000000000a7805 */ /* 0x000fe2000001ff00 */
[----:B------:R-:W3:Y:S01]  /*0050*/  S2R R0, SR_TID.X ;  /* 0x0000000000007919 */ /* 0x000ee20000002100 */
[----:B------:R-:W-:Y:S01]  /*0060*/  ULDC.64 UR6, c[0x0][0x208] ;  /* 0x0000820000067ab9 */ /* 0x000fe20000000a00 */
[----:B------:R-:W4:Y:S03]  /*0070*/  S2R R4, SR_CTAID.Y ;  /* 0x0000000000047919 */ /* 0x000f260000002600 */
[----:B------:R-:W5:Y:S01]  /*0080*/  LDC.64 R22, c[0x0][0x210] ;  /* 0x00008400ff167b82 */ /* 0x000f620000000a00 */
[----:B--2---:R-:W-:Y:S01]  /*0090*/  UPRMT UR4, UR5, 0x654, UR4 ;  /* 0x0000065405047896 */ /* 0x004fe20008000004 */
[----:B-1----:R-:W-:-:S02]  /*00a0*/  IMAD.SHL.U32 R2, R2, 0x40, RZ ;  /* 0x0000004002027824 */ /* 0x002fc400078e00ff */
[C---:B---3--:R-:W-:Y:S01]  /*00b0*/  IMAD.SHL.U32 R5, R0.reuse, 0x4, RZ ;  /* 0x0000000400057824 */ /* 0x048fe200078e00ff */
[--C-:B------:R-:W-:Y:S01]  /*00c0*/  SHF.R.U32.HI R3, RZ, 0x4, R0.reuse ;  /* 0x00000004ff037819 */ /* 0x100fe20000011600 */
[----:B------:R-:W-:Y:S01]  /*00d0*/  IMAD.SHL.U32 R7, R0, 0x100, RZ ;  /* 0x0000010000077824 */ /* 0x000fe200078e00ff */
[----:B------:R-:W-:Y:S01]  /*00e0*/  SHF.R.U32.HI R28, RZ, 0x4, R0 ;  /* 0x00000004ff1c7819 */ /* 0x000fe20000011600 */
[----:B----4-:R-:W-:Y:S01]  /*00f0*/  IMAD.SHL.U32 R4, R4, 0x40, RZ ;  /* 0x0000004004047824 */ /* 0x010fe200078e00ff */
[----:B------:R-:W-:Y:S02]  /*0100*/  SGXT.U32 R3, R3, 0x4 ;  /* 0x000000040303781a */ /* 0x000fe40000000000 */
[----:B------:R-:W-:Y:S02]  /*0110*/  LOP3.LUT R6, R2, 0x3c, R5, 0xf8, !PT ;  /* 0x0000003c02067812 */ /* 0x000fe400078ef805 */
[----:B------:R-:W-:Y:S02]  /*0120*/  LOP3.LUT R20, R4, 0x3c, R5, 0xf8, !PT ;  /* 0x0000003c04147812 */ /* 0x000fe400078ef805 */
[----:B------:R-:W-:-:S02]  /*0130*/  LOP3.LUT R27, R4, R3, RZ, 0xfc, !PT ;  /* 0x00000003041b7212 */ /* 0x000fc400078efcff */
[----:B------:R-:W-:Y:S02]  /*0140*/  LOP3.LUT R19, R4, 0x10, R3, 0xfe, !PT ;  /* 0x0000001004137812 */ /* 0x000fe400078efe03 */
[----:B------:R-:W-:Y:S02]  /*0150*/  LOP3.LUT R29, R4, 0x20, R3, 0xfe, !PT ;  /* 0x00000020041d7812 */ /* 0x000fe400078efe03 */
[----:B------:R-:W-:Y:S02]  /*0160*/  ISETP.GE.AND P0, PT, R6, 0x40, PT ;  /* 0x000000400600780c */ /* 0x000fe40003f06270 */
[----:B------:R-:W-:Y:S02]  /*0170*/  LOP3.LUT R4, R4, 0x30, R3, 0xfe, !PT ;  /* 0x0000003004047812 */ /* 0x000fe400078efe03 */
[----:B------:R-:W-:Y:S02]  /*0180*/  LOP3.LUT R7, R7, 0xf00, RZ, 0xc0, !PT ;  /* 0x00000f0007077812 */ /* 0x000fe400078ec0ff */
[C---:B------:R-:W-:Y:S01]  /*0190*/  ISETP.LT.AND P1, PT, R27.reuse, 0x200, !P0 ;  /* 0x000002001b00780c */ /* 0x040fe20004721270 */
[--C-:B------:R-:W-:Y:S01]  /*01a0*/  IMAD R27, R27, 0x40, R6.reuse ;  /* 0x000000401b1b7824 */ /* 0x100fe200078e0206 */
[C---:B------:R-:W-:Y:S01]  /*01b0*/  ISETP.LT.AND P2, PT, R19.reuse, 0x200, !P0 ;  /* 0x000002001300780c */ /* 0x040fe20004741270 */
[--C-:B------:R-:W-:Y:S01]  /*01c0*/  IMAD R19, R19, 0x40, R6.reuse ;  /* 0x0000004013137824 */ /* 0x100fe200078e0206 */
[C---:B------:R-:W-:Y:S01]  /*01d0*/  ISETP.LT.AND P3, PT, R29.reuse, 0x200, !P0 ;  /* 0x000002001d00780c */ /* 0x040fe20004761270 */
[--C-:B------:R-:W-:Y:S01]  /*01e0*/  IMAD R29, R29, 0x40, R6.reuse ;  /* 0x000000401d1d7824 */ /* 0x100fe200078e0206 */
[C---:B------:R-:W-:Y:S01]  /*01f0*/  ISETP.LT.AND P0, PT, R4.reuse, 0x200, !P0 ;  /* 0x000002000400780c */ /* 0x040fe20004701270 */
[----:B------:R-:W-:Y:S01]  /*0200*/  IMAD R17, R4, 0x40, R6 ;  /* 0x0000004004117824 */ /* 0x000fe200078e0206 */
[----:B------:R-:W-:Y:S01]  /*0210*/  SGXT.U32 R28, R28, 0x4 ;  /* 0x000000041c1c781a */ /* 0x000fe20000000000 */
[----:B-----5:R-:W-:Y:S01]  /*0220*/  IMAD.WIDE R26, R27, 0x4, R22 ;  /* 0x000000041b1a7825 */ /* 0x020fe200078e0216 */
[----:B------:R-:W-:-:S02]  /*0230*/  LOP3.LUT R4, R7, 0x40, RZ, 0xfc, !PT ;  /* 0x0000004007047812 */ /* 0x000fc400078efcff */
[----:B------:R-:W-:Y:S01]  /*0240*/  LOP3.LUT R6, R7, 0x80, RZ, 0xfc, !PT ;  /* 0x0000008007067812 */ /* 0x000fe200078efcff */
[----:B------:R-:W-:Y:S01]  /*0250*/  IMAD.WIDE R18, R19, 0x4, R22 ;  /* 0x0000000413127825 */ /* 0x000fe200078e0216 */
[C---:B------:R-:W-:Y:S02]  /*0260*/  LOP3.LUT R8, R7.reuse, 0xc0, RZ, 0xfc, !PT ;  /* 0x000000c007087812 */ /* 0x040fe400078efcff */
[C---:B------:R-:W-:Y:S02]  /*0270*/  LOP3.LUT R28, R7.reuse, R28, RZ, 0xfc, !PT ;  /* 0x0000001c071c7212 */ /* 0x040fe400078efcff */
[----:B------:R-:W-:Y:S02]  /*0280*/  LEA.HI R21, R7, UR4, RZ, 0x1e ;  /* 0x0000000407157c11 */ /* 0x000fe4000f8ff0ff */
[----:B------:R-:W-:Y:S02]  /*0290*/  LEA.HI R5, R4, UR4, RZ, 0x1e ;  /* 0x0000000404057c11 */ /* 0x000fe4000f8ff0ff */
[----:B------:R-:W-:Y:S01]  /*02a0*/  LEA.HI R25, R6, UR4, RZ, 0x1e ;  /* 0x0000000406197c11 */ /* 0x000fe2000f8ff0ff */
[----:B------:R-:W-:Y:S01]  /*02b0*/  IMAD R21, R28, 0x4, R21 ;  /* 0x000000041c157824 */ /* 0x000fe200078e0215 */
[----:B------:R-:W-:Y:S01]  /*02c0*/  LEA.HI R7, R8, UR4, RZ, 0x1e ;  /* 0x0000000408077c11 */ /* 0x000fe2000f8ff0ff */
[C---:B------:R-:W-:Y:S01]  /*02d0*/  IMAD R24, R28.reuse, 0x4, R5 ;  /* 0x000000041c187824 */ /* 0x040fe200078e0205 */
[----:B------:R-:W-:Y:S01]  /*02e0*/  CS2R R4, SRZ ;  /* 0x0000000000047805 */ /* 0x000fe2000001ff00 */
[C---:B------:R-:W-:Y:S01]  /*02f0*/  IMAD R25, R28.reuse, 0x4, R25 ;  /* 0x000000041c197824 */ /* 0x040fe200078e0219 */
[----:B------:R-:W-:Y:S01]  /*0300*/  CS2R R8, SRZ ;  /* 0x0000000000087805 */ /* 0x000fe2000001ff00 */
[----:B------:R-:W-:Y:S01]  /*0310*/  IMAD R28, R28, 0x4, R7 ;  /* 0x000000041c1c7824 */ /* 0x000fe200078e0207 */
[----:B------:R-:W-:-:S02]  /*0320*/  CS2R R6, SRZ ;  /* 0x0000000000067805 */ /* 0x000fc4000001ff00 */
[----:B------:R-:W-:Y:S02]  /*0330*/  CS2R R12, SRZ ;  /* 0x00000000000c7805 */ /* 0x000fe4000001ff00 */
[----:B------:R-:W-:Y:S01]  /*0340*/  CS2R R14, SRZ ;  /* 0x00000000000e7805 */ /* 0x000fe2000001ff00 */
[----:B------:R1:W2:Y:S04]  /*0350*/  @P2 LDG.E.EL.128 R8, desc[UR6][R18.64] ;  /* 0x0000000612082981 */ /* 0x0002a8000c2e1d00 */
[----:B------:R3:W4:Y:S01]  /*0360*/  @P1 LDG.E.EL.128 R4, desc[UR6][R26.64] ;  /* 0x000000061a041981 */ /* 0x000722000c2e1d00 */
[----:B-1----:R-:W-:Y:S01]  /*0370*/  CS2R R18, SRZ ;  /* 0x0000000000127805 */ /* 0x002fe2000001ff00 */
[----:B---3--:R-:W-:-:S04]  /*0380*/  IMAD.WIDE R26, R29, 0x4, R22 ;  /* 0x000000041d1a7825 */ /* 0x008fc800078e0216 */
[----:B------:R-:W-:Y:S01]  /*0390*/  IMAD.WIDE R22, R17, 0x4, R22 ;  /* 0x0000000411167825 */ /* 0x000fe200078e0216 */
[----:B------:R-:W-:Y:S01]  /*03a0*/  CS2R R16, SRZ ;  /* 0x0000000000107805 */ /* 0x000fe2000001ff00 */
[----:B------:R-:W3:Y:S05]  /*03b0*/  @P3 LDG.E.EL.128 R12, desc[UR6][R26.64] ;  /* 0x000000061a0c3981 */ /* 0x000eea000c2e1d00 */
[----:B------:R1:W5:Y:S01]  /*03c0*/  @P0 LDG.E.EL.128 R16, desc[UR6][R22.64] ;  /* 0x0000000616100981 */ /* 0x000362000c2e1d00 */
[----:B------:R-:W1:Y:S01]  /*03d0*/  S2R R29, SR_TID.X ;  /* 0x00000000001d7919 */ /* 0x000e620000002100 */
[----:B------:R-:W-:-:S05]  /*03e0*/  LOP3.LUT R0, R0, 0xf0, RZ, 0xc0, !PT ;  /* 0x000000f000007812 */ /* 0x000fca00078ec0ff */
[----:B-1----:R-:W-:Y:S02]  /*03f0*/  VIADD R23, R0, UR4 ;  /* 0x0000000400177c36 */ /* 0x002fe40008000000 */
[----:B0-----:R-:W-:-:S05]  /*0400*/  IMAD.SHL.U32 R29, R29, 0x4, RZ ;  /* 0x000000041d1d7824 */ /* 0x001fca00078e00ff */
[----:B------:R-:W-:Y:S02]  /*0410*/  LOP3.LUT R0, R29, 0x3fc, RZ, 0xc0, !PT ;  /* 0x000003fc1d007812 */ /* 0x000fe400078ec0ff */
[----:B------:R-:W-:Y:S02]  /*0420*/  ISETP.GE.AND P0, PT, R20, 0x200, PT ;  /* 0x000002001400780c */ /* 0x000fe40003f06270 */
[----:B------:R-:W-:Y:S02]  /*0430*/  LOP3.LUT R26, R2, 0x10, R3, 0xfe, !PT ;  /* 0x00000010021a7812 */ /* 0x000fe400078efe03 */
[----:B------:R-:W-:Y:S02]  /*0440*/  LOP3.LUT R29, R2, 0x30, R3, 0xfe, !PT ;  /* 0x00000030021d7812 */ /* 0x000fe400078efe03 */
[----:B------:R-:W-:Y:S01]  /*0450*/  ISETP.LT.AND P2, PT, R26, 0x40, !P0 ;  /* 0x000000401a00780c */ /* 0x000fe20004741270 */
[----:B----4-:R0:W-:Y:S04]  /*0460*/  STS [R21], R4 ;  /* 0x0000000415007388 */ /* 0x0101e80000000800 */
[----:B------:R-:W-:Y:S04]  /*0470*/  STS [R24+0x100], R5 ;  /* 0x0001000518007388 */ /* 0x000fe80000000800 */
[----:B------:R1:W-:Y:S04]  /*0480*/  STS [R25+0x200], R6 ;  /* 0x0002000619007388 */ /* 0x0003e80000000800 */
[----:B------:R4:W-:Y:S04]  /*0490*/  STS [R28+0x300], R7 ;  /* 0x000300071c007388 */ /* 0x0009e80000000800 */
[----:B--2---:R-:W-:Y:S04]  /*04a0*/  STS [R21+0x40], R8 ;  /* 0x0000400815007388 */ /* 0x004fe80000000800 */
[----:B------:R-:W-:Y:S04]  /*04b0*/  STS [R24+0x140], R9 ;  /* 0x0001400918007388 */ /* 0x000fe80000000800 */
[----:B------:R-:W-:Y:S04]  /*04c0*/  STS [R25+0x240], R10 ;  /* 0x0002400a19007388 */ /* 0x000fe80000000800 */
[----:B------:R-:W-:Y:S04]  /*04d0*/  STS [R28+0x340], R11 ;  /* 0x0003400b1c007388 */ /* 0x000fe80000000800 */
[----:B---3--:R2:W-:Y:S04]  /*04e0*/  STS [R21+0x80], R12 ;  /* 0x0000800c15007388 */ /* 0x0085e80000000800 */
[----:B------:R3:W-:Y:S04]  /*04f0*/  STS [R24+0x180], R13 ;  /* 0x0001800d18007388 */ /* 0x0007e80000000800 */
[----:B------:R-:W-:Y:S04]  /*0500*/  STS [R25+0x280], R14 ;  /* 0x0002800e19007388 */ /* 0x000fe80000000800 */
[----:B------:R0:W-:Y:S04]  /*0510*/  STS [R28+0x380], R15 ;  /* 0x0003800f1c007388 */ /* 0x0001e80000000800 */
[----:B-----5:R5:W-:Y:S04]  /*0520*/  STS [R21+0xc0], R16 ;  /* 0x0000c01015007388 */ /* 0x020be80000000800 */
[----:B------:R1:W-:Y:S04]  /*0530*/  STS [R24+0x1c0], R17 ;  /* 0x0001c01118007388 */ /* 0x0003e80000000800 */
[----:B------:R-:W-:Y:S04]  /*0540*/  STS [R25+0x2c0], R18 ;  /* 0x0002c01219007388 */ /* 0x000fe80000000800 */
[----:B------:R2:W-:Y:S01]  /*0550*/  STS [R28+0x3c0], R19 ;  /* 0x0003c0131c007388 */ /* 0x0005e20000000800 */
[----:B0-----:R-:W-:-:S02]  /*0560*/  LOP3.LUT R4, R0, 0x400, RZ, 0xfc, !PT ;  /* 0x0000040000047812 */ /* 0x001fc400078efcff */
[C---:B-1----:R-:W-:Y:S02]  /*0570*/  LOP3.LUT R6, R0.reuse, 0x800, RZ, 0xfc, !PT ;  /* 0x0000080000067812 */ /* 0x042fe400078efcff */
[----:B----4-:R-:W-:Y:S02]  /*0580*/  LOP3.LUT R7, R0, 0xc00, RZ, 0xfc, !PT ;  /* 0x00000c0000077812 */ /* 0x010fe400078efcff */
[----:B------:R-:W-:Y:S02]  /*0590*/  SHF.R.U32.HI R4, RZ, 0x2, R4 ;  /* 0x00000002ff047819 */ /* 0x000fe40000011604 */
[----:B------:R-:W-:Y:S02]  /*05a0*/  SHF.R.S32.HI R5, RZ, 0x1f, R20 ;  /* 0x0000001fff057819 */ /* 0x000fe40000011414 */
[----:B------:R-:W-:Y:S02]  /*05b0*/  SHF.R.U32.HI R6, RZ, 0x2, R6 ;  /* 0x00000002ff067819 */ /* 0x000fe40000011606 */
[----:B--2---:R-:W-:-:S02]  /*05c0*/  SHF.R.U32.HI R12, RZ, 0x2, R7 ;  /* 0x00000002ff0c7819 */ /* 0x004fc40000011607 */
[----:B------:R-:W-:Y:S02]  /*05d0*/  LOP3.LUT R4, R4, 0x1f0, RZ, 0xc0, !PT ;  /* 0x000001f004047812 */ /* 0x000fe400078ec0ff */
[----:B------:R-:W-:Y:S02]  /*05e0*/  LEA.HI R5, R5, R20, RZ, 0x7 ;  /* 0x0000001405057211 */ /* 0x000fe400078f38ff */
[----:B------:R-:W-:Y:S02]  /*05f0*/  LOP3.LUT R6, R6, 0x2f0, RZ, 0xc0, !PT ;  /* 0x000002f006067812 */ /* 0x000fe400078ec0ff */
[----:B------:R-:W-:Y:S01]  /*0600*/  LOP3.LUT R12, R12, 0x3f0, RZ, 0xc0, !PT ;  /* 0x000003f00c0c7812 */ /* 0x000fe200078ec0ff */
[----:B------:R-:W-:Y:S01]  /*0610*/  IMAD R8, R0, 0x4, R23 ;  /* 0x0000000400087824 */ /* 0x000fe200078e0217 */
[----:B------:R-:W-:Y:S01]  /*0620*/  BAR.SYNC.DEFER_BLOCKING 0x0 ;  /* 0x0000000000007b1d */ /* 0x000fe20000010000 */
[----:B------:R-:W-:Y:S02]  /*0630*/  VIADD R7, R4, UR4 ;  /* 0x0000000404077c36 */ /* 0x000fe40008000000 */
[----:B------:R-:W-:-:S02]  /*0640*/  IMAD.SHL.U32 R4, R5, 0x40, RZ ;  /* 0x0000004005047824 */ /* 0x000fc400078e00ff */
[----:B---3--:R-:W-:Y:S01]  /*0650*/  VIADD R13, R6, UR4 ;  /* 0x00000004060d7c36 */ /* 0x008fe20008000000 */
[----:B------:R-:W-:Y:S01]  /*0660*/  LOP3.LUT R27, R5, 0xffffff80, RZ, 0xc0, !PT ;  /* 0xffffff80051b7812 */ /* 0x000fe200078ec0ff */
[----:B------:R-:W-:Y:S01]  /*0670*/  VIADD R15, R12, UR4 ;  /* 0x000000040c0f7c36 */ /* 0x000fe20008000000 */
[----:B------:R-:W0:Y:S01]  /*0680*/  LDC.64 R22, c[0x0][0x218] ;  /* 0x00008600ff167b82 */ /* 0x000e220000000a00 */
[----:B------:R-:W-:Y:S01]  /*0690*/  IMAD R7, R0, 0x4, R7 ;  /* 0x0000000400077824 */ /* 0x000fe200078e0207 */
[----:B------:R-:W-:Y:S01]  /*06a0*/  LOP3.LUT R12, R4, 0xffffe000, RZ, 0xc0, !PT ;  /* 0xffffe000040c7812 */ /* 0x000fe200078ec0ff */
[C---:B-----5:R-:W-:Y:S02]  /*06b0*/  IMAD R16, R0.reuse, 0x4, R13 ;  /* 0x0000000400107824 */ /* 0x060fe400078e020d */
[----:B------:R-:W-:Y:S01]  /*06c0*/  IMAD R15, R0, 0x4, R15 ;  /* 0x00000004000f7824 */ /* 0x000fe200078e020f */
[----:B------:R-:W-:Y:S02]  /*06d0*/  IADD3 R27, R12, R20, -R27 ;  /* 0x000000140c1b7210 */ /* 0x000fe40007ffe81b */
[----:B------:R-:W-:Y:S01]  /*06e0*/  LOP3.LUT R24, R2, R3, RZ, 0xfc, !PT ;  /* 0x0000000302187212 */ /* 0x000fe200078efcff */
[----:B------:R-:W1:Y:S01]  /*06f0*/  LDC.64 R20, c[0x0][0x220] ;  /* 0x00008800ff147b82 */ /* 0x000e620000000a00 */
[----:B------:R-:W2:Y:S04]  /*0700*/  LDS.128 R8, [R8] ;  /* 0x0000000008087984 */ /* 0x000ea80000000c00 */
[----:B------:R-:W3:Y:S04]  /*0710*/  LDS.128 R4, [R7+0x1000] ;  /* 0x0010000007047984 */ /* 0x000ee80000000c00 */
[----:B------:R-:W4:Y:S04]  /*0720*/  LDS.128 R16, [R16+0x2000] ;  /* 0x0020000010107984 */ /* 0x000f280000000c00 */
[----:B------:R-:W5:Y:S01]  /*0730*/  LDS.128 R12, [R15+0x3000] ;  /* 0x003000000f0c7984 */ /* 0x000f620000000c00 */
[----:B------:R-:W-:-:S02]  /*0740*/  ISETP.LT.AND P1, PT, R24, 0x40, !P0 ;  /* 0x000000401800780c */ /* 0x000fc40004721270 */
[----:B------:R-:W-:Y:S01]  /*0750*/  LOP3.LUT R28, R2, 0x20, R3, 0xfe, !PT ;  /* 0x00000020021c7812 */ /* 0x000fe200078efe03 */
[----:B------:R-:W-:-:S03]  /*0760*/  IMAD R0, R24, 0x80, R27 ;  /* 0x0000008018007824 */ /* 0x000fc600078e021b */
[----:B------:R-:W-:Y:S01]  /*0770*/  ISETP.LT.AND P3, PT, R28, 0x40, !P0 ;  /* 0x000000401c00780c */ /* 0x000fe20004761270 */
[----:B0-----:R-:W-:Y:S01]  /*0780*/  IMAD.WIDE R24, R0, 0x4, R22 ;  /* 0x0000000400187825 */ /* 0x001fe200078e0216 */
[----:B------:R-:W-:-:S03]  /*0790*/  ISETP.LT.AND P0, PT, R29, 0x40, !P0 ;  /* 0x000000401d00780c */ /* 0x000fc60004701270 */
[--C-:B------:R-:W-:Y:S02]  /*07a0*/  IMAD R2, R26, 0x80, R27.reuse ;  /* 0x000000801a027824 */ /* 0x100fe400078e021b */
[--C-:B------:R-:W-:Y:S02]  /*07b0*/  IMAD R3, R28, 0x80, R27.reuse ;  /* 0x000000801c037824 */ /* 0x100fe400078e021b */
[----:B------:R-:W-:Y:S02]  /*07c0*/  IMAD R27, R29, 0x80, R27 ;  /* 0x000000801d1b7824 */ /* 0x000fe400078e021b */
[--C-:B------:R-:W-:Y:S01]  /*07d0*/  IMAD.WIDE R28, R2, 0x4, R22.reuse ;  /* 0x00000004021c7825 */ /* 0x100fe200078e0216 */
[----:B--2---:R0:W-:Y:S04]  /*07e0*/  @P1 STG.E.128 desc[UR6][R24.64], R8 ;  /* 0x0000000818001986 */ /* 0x0041e8000c101d06 */
[----:B---3--:R-:W-:Y:S01]  /*07f0*/  @P2 STG.E.128 desc[UR6][R28.64], R4 ;  /* 0x000000041c002986 */ /* 0x008fe2000c101d06 */
[----:B0-----:R-:W-:-:S04]  /*0800*/  IMAD.WIDE R24, R3, 0x4, R22 ;  /* 0x0000000403187825 */ /* 0x001fc800078e0216 */
[----:B------:R-:W-:Y:S01]  /*0810*/  IMAD.WIDE R22, R27, 0x4, R22 ;  /* 0x000000041b167825 */ /* 0x000fe200078e0216 */
[----:B----4-:R1:W-:Y:S04]  /*0820*/  @P3 STG.E.128 desc[UR6][R24.64], R16 ;  /* 0x0000001018003986 */ /* 0x0103e8000c101d06 */
[----:B-----5:R0:W-:Y:S01]  /*0830*/  @P0 STG.E.128 desc[UR6][R22.64], R12 ;  /* 0x0000000c16000986 */ /* 0x0201e2000c101d06 */
[----:B-1----:R-:W-:-:S04]  /*0840*/  IMAD.WIDE R24, R2, 0x4, R20 ;  /* 0x0000000402187825 */ /* 0x002fc800078e0214 */
[----:B0-----:R-:W-:-:S04]  /*0850*/  IMAD.WIDE R22, R0, 0x4, R20 ;  /* 0x0000000400167825 */ /* 0x001fc800078e0214 */
[--C-:B------:R-:W-:Y:S01]  /*0860*/  IMAD.WIDE R2, R3, 0x4, R20.reuse ;  /* 0x0000000403027825 */ /* 0x100fe200078e0214 */
[----:B------:R0:W-:Y:S04]  /*0870*/  @P1 STG.E.128 desc[UR6][R22.64], R8 ;  /* 0x0000000816001986 */ /* 0x0001e8000c101d06 */
[----:B------:R0:W-:Y:S01]  /*0880*/  @P2 STG.E.128 desc[UR6][R24.64], R4 ;  /* 0x0000000418002986 */ /* 0x0001e2000c101d06 */
[----:B------:R-:W-:-:S03]  /*0890*/  IMAD.WIDE R20, R27, 0x4, R20 ;  /* 0x000000041b147825 */ /* 0x000fc600078e0214 */
[----:B------:R0:W-:Y:S02]  /*08a0*/  @P3 STG.E.128 desc[UR6][R2.64], R16 ;  /* 0x0000001002003986 */ /* 0x0001e4000c101d06 */
[----:B0-----:R-:W-:Y:S05]  /*08b0*/  @!P0 EXIT ;  /* 0x000000000000894d */ /* 0x001fea0003800000 */
[----:B------:R-:W-:Y:S01]  /*08c0*/  STG.E.128 desc[UR6][R20.64], R12 ;  /* 0x0000000c14007986 */ /* 0x000fe2000c101d06 */
[----:B------:R-:W-:Y:S05]  /*08d0*/  EXIT ;  /* 0x000000000000794d */ /* 0x000fea0003800000 */
.L_x_0:
[----:B------:R-:W-:-:S00]  /*08e0*/  BRA `(.L_x_0) ;  /* 0xfffffffc00fc7947 */ /* 0x000fc0000383ffff */
[----:B------:R-:W-:-:S00]  /*08f0*/  NOP ;  /* 0x0000000000007918 */ /* 0x000fc00000000000 */
        /* <DEDUP_REMOVED lines=8> */
.L_x_1:


//--------------------- .nv.shared.triton_poi_fused_convolution_18 --------------------------
	.section	.nv.shared.triton_poi_fused_convolution_18,"aw",@nobits
	.sectionflags	@""
	.align	16
	.zero		1024


//--------------------- .nv.constant0.triton_poi_fused_convolution_18 --------------------------
	.section	.nv.constant0.triton_poi_fused_convolution_18,"a",@progbits
	.sectionflags	@""
	.align	4
.nv.constant0.triton_poi_fused_convolution_18:
	.zero		560
